	.headerflags	@"EF_CUDA_TEXMODE_UNIFIED EF_CUDA_64BIT_ADDRESS EF_CUDA_SM86 EF_CUDA_VIRTUAL_SM(EF_CUDA_SM86)"
	.elftype	@"ET_EXEC"


//--------------------- .nv.info                  --------------------------
	.section	.nv.info,"",@"SHT_CUDA_INFO"
	.align	4


	//----- nvinfo : EIATTR_REGCOUNT
	.align		4
        /*0000*/ 	.byte	0x04, 0x2f
        /*0002*/ 	.short	(.L_1 - .L_0)
	.align		4
.L_0:
        /*0004*/ 	.word	index@(triton_)
        /*0008*/ 	.word	0x00000017


	//----- nvinfo : EIATTR_MIN_STACK_SIZE
	.align		4
.L_1:
        /*000c*/ 	.byte	0x04, 0x12
        /*000e*/ 	.short	(.L_3 - .L_2)
	.align		4
.L_2:
        /*0010*/ 	.word	index@(triton_)
        /*0014*/ 	.word	0x00000000


	//----- nvinfo : EIATTR_FRAME_SIZE
	.align		4
.L_3:
        /*0018*/ 	.byte	0x04, 0x11
        /*001a*/ 	.short	(.L_5 - .L_4)
	.align		4
.L_4:
        /*001c*/ 	.word	index@(triton_)
        /*0020*/ 	.word	0x00000000


	//----- nvinfo : EIATTR_MIN_STACK_SIZE
	.align		4
.L_5:
        /*0024*/ 	.byte	0x04, 0x12
        /*0026*/ 	.short	(.L_7 - .L_6)
	.align		4
.L_6:
        /*0028*/ 	.word	index@(triton_)
        /*002c*/ 	.word	0x00000000
.L_7:


//--------------------- .nv.info.triton_          --------------------------
	.section	.nv.info.triton_,"",@"SHT_CUDA_INFO"
	.sectionflags	@""
	.align	4


	//----- nvinfo : EIATTR_CUDA_API_VERSION
	.align		4
        /*0000*/ 	.byte	0x04, 0x37
        /*0002*/ 	.short	(.L_9 - .L_8)
.L_8:
        /*0004*/ 	.word	0x0000007c


	//----- nvinfo : EIATTR_SW2861232_WAR
	.align		4
.L_9:
        /*0008*/ 	.byte	0x01, 0x35
	.zero		2


	//----- nvinfo : EIATTR_PARAM_CBANK
	.align		4
        /*000c*/ 	.byte	0x04, 0x0a
        /*000e*/ 	.short	(.L_11 - .L_10)
	.align		4
.L_10:
        /*0010*/ 	.word	index@(.nv.constant0.triton_)
        /*0014*/ 	.short	0x0160
        /*0016*/ 	.short	0x0018


	//----- nvinfo : EIATTR_CBANK_PARAM_SIZE
	.align		4
.L_11:
        /*0018*/ 	.byte	0x03, 0x19
        /*001a*/ 	.short	0x0018


	//----- nvinfo : EIATTR_KPARAM_INFO
	.align		4
        /*001c*/ 	.byte	0x04, 0x17
        /*001e*/ 	.short	(.L_13 - .L_12)
.L_12:
        /*0020*/ 	.word	0x00000000
        /*0024*/ 	.short	0x0003
        /*0026*/ 	.short	0x0014
        /*0028*/ 	.byte	0x00, 0xf0, 0x11, 0x00


	//----- nvinfo : EIATTR_KPARAM_INFO
	.align		4
.L_13:
        /*002c*/ 	.byte	0x04, 0x17
        /*002e*/ 	.short	(.L_15 - .L_14)
.L_14:
        /*0030*/ 	.word	0x00000000
        /*0034*/ 	.short	0x0002
        /*0036*/ 	.short	0x0010
        /*0038*/ 	.byte	0x00, 0xf0, 0x11, 0x00


	//----- nvinfo : EIATTR_KPARAM_INFO
	.align		4
.L_15:
        /*003c*/ 	.byte	0x04, 0x17
        /*003e*/ 	.short	(.L_17 - .L_16)
.L_16:
        /*0040*/ 	.word	0x00000000
        /*0044*/ 	.short	0x0001
        /*0046*/ 	.short	0x0008
        /*0048*/ 	.byte	0x00, 0xf0, 0x21, 0x00


	//----- nvinfo : EIATTR_KPARAM_INFO
	.align		4
.L_17:
        /*004c*/ 	.byte	0x04, 0x17
        /*004e*/ 	.short	(.L_19 - .L_18)
.L_18:
        /*0050*/ 	.word	0x00000000
        /*0054*/ 	.short	0x0000
        /*0056*/ 	.short	0x0000
        /*0058*/ 	.byte	0x00, 0xf0, 0x21, 0x00


	//----- nvinfo : EIATTR_MAXREG_COUNT
	.align		4
.L_19:
        /*005c*/ 	.byte	0x03, 0x1b
        /*005e*/ 	.short	0x00ff


	//----- nvinfo : EIATTR_COOP_GROUP_MASK_REGIDS
	.align		4
        /*0060*/ 	.byte	0x04, 0x29
        /*0062*/ 	.short	(.L_21 - .L_20)


	//   ....[0]....
.L_20:
        /*0064*/ 	.word	0xffffffff


	//   ....[1]....
        /*0068*/ 	.word	0xffffffff


	//   ....[2]....
        /*006c*/ 	.word	0xffffffff


	//   ....[3]....
        /*0070*/ 	.word	0xffffffff


	//   ....[4]....
        /*0074*/ 	.word	0xffffffff


	//   ....[5]....
        /*0078*/ 	.word	0xffffffff


	//   ....[6]....
        /*007c*/ 	.word	0xffffffff


	//   ....[7]....
        /*0080*/ 	.word	0xffffffff


	//   ....[8]....
        /*0084*/ 	.word	0xffffffff


	//   ....[9]....
        /*0088*/ 	.word	0xffffffff


	//   ....[10]....
        /*008c*/ 	.word	0xffffffff


	//----- nvinfo : EIATTR_COOP_GROUP_INSTR_OFFSETS
	.align		4
.L_21:
        /*0090*/ 	.byte	0x04, 0x28
        /*0092*/ 	.short	(.L_23 - .L_22)


	//   ....[0]....
.L_22:
        /*0094*/ 	.word	0x00000280


	//   ....[1]....
        /*0098*/ 	.word	0x000002b0


	//   ....[2]....
        /*009c*/ 	.word	0x000002d0


	//   ....[3]....
        /*00a0*/ 	.word	0x000002e0


	//   ....[4]....
        /*00a4*/ 	.word	0x00000340


	//   ....[5]....
        /*00a8*/ 	.word	0x00000360


	//   ....[6]....
        /*00ac*/ 	.word	0x00000370


	//   ....[7]....
        /*00b0*/ 	.word	0x00000380


	//   ....[8]....
        /*00b4*/ 	.word	0x00000450


	//   ....[9]....
        /*00b8*/ 	.word	0x00000470


	//   ....[10]....
        /*00bc*/ 	.word	0x00000490


	//----- nvinfo : EIATTR_EXIT_INSTR_OFFSETS
	.align		4
.L_23:
        /*00c0*/ 	.byte	0x04, 0x1c
        /*00c2*/ 	.short	(.L_25 - .L_24)


	//   ....[0]....
.L_24:
        /*00c4*/ 	.word	0x000005a0


	//   ....[1]....
        /*00c8*/ 	.word	0x000005d0


	//----- nvinfo : EIATTR_REQNTID
	.align		4
.L_25:
        /*00cc*/ 	.byte	0x04, 0x10
        /*00ce*/ 	.short	(.L_27 - .L_26)
.L_26:
        /*00d0*/ 	.word	0x00000100
        /*00d4*/ 	.word	0x00000001
        /*00d8*/ 	.word	0x00000001
.L_27:


//--------------------- .nv.callgraph             --------------------------
	.section	.nv.callgraph,"",@"SHT_CUDA_CALLGRAPH"
	.align	4
	.sectionentsize	8
	.align		4
        /*0000*/ 	.word	0x00000000
	.align		4
        /*0004*/ 	.word	0xffffffff
	.align		4
        /*0008*/ 	.word	0x00000000
	.align		4
        /*000c*/ 	.word	0xfffffffe
	.align		4
        /*0010*/ 	.word	0x00000000
	.align		4
        /*0014*/ 	.word	0xfffffffd
	.align		4
        /*0018*/ 	.word	0x00000000
	.align		4
        /*001c*/ 	.word	0xfffffffc


//--------------------- .nv.rel.action            --------------------------
	.section	.nv.rel.action,"",@"SHT_CUDA_RELOCINFO"
	.align	8
	.sectionentsize	8
        /*0000*/ 	.byte	0x73, 0x00, 0x00, 0x00, 0x00, 0x00, 0x00, 0x00, 0x00, 0x00, 0x00, 0x11, 0x25, 0x00, 0x05, 0x36


//--------------------- .nv.constant0.triton_     --------------------------
	.section	.nv.constant0.triton_,"a",@progbits
	.sectionflags	@""
	.align	4
.nv.constant0.triton_:
	.zero		376


//--------------------- .text.triton_             --------------------------
	.section	.text.triton_,"ax",@progbits
	.sectionflags	@"SHF_BARRIERS=1"
	.sectioninfo	@"SHI_REGISTERS=23"
	.align	128
        .global         triton_
        .type           triton_,@function
        .size           triton_,(.L_x_1 - triton_)
        .other          triton_,@"STO_CUDA_ENTRY STV_DEFAULT"
triton_:
.text.triton_:
[----:B------:R-:W-:Y:S02]  /*0000*/  IMAD.MOV.U32 R1, RZ, RZ, c[0x0][0x28] ;  /* 0x00000a00ff017624 */ /* 0x000fe400078e00ff */
[----:B------:R-:W0:Y:S01]  /*0010*/  S2R R3, SR_CTAID.X ;  /* 0x0000000000037919 */ /* 0x000e220000002500 */
[----:B------:R-:W-:Y:S01]  /*0020*/  CS2R R8, SRZ ;  /* 0x0000000000087805 */ /* 0x000fe2000001ff00 */
[----:B------:R-:W-:Y:S01]  /*0030*/  CS2R R10, SRZ ;  /* 0x00000000000a7805 */ /* 0x000fe2000001ff00 */
[----:B------:R-:W-:Y:S01]  /*0040*/  ULDC.64 UR4, c[0x0][0x118] ;  /* 0x0000460000047ab9 */ /* 0x000fe20000000a00 */
[----:B------:R-:W1:Y:S01]  /*0050*/  S2R R0, SR_TID.X ;  /* 0x0000000000007919 */ /* 0x000e620000002100 */
[----:B0-----:R-:W-:Y:S02]  /*0060*/  IMAD.SHL.U32 R3, R3, 0x20, RZ ;  /* 0x0000002003037824 */ /* 0x001fe400078e00ff */
[----:B-1----:R-:W-:Y:S01]  /*0070*/  IMAD.SHL.U32 R14, R0, 0x4, RZ ;  /* 0x00000004000e7824 */ /* 0x002fe200078e00ff */
[----:B------:R-:W-:-:S04]  /*0080*/  SHF.R.U32.HI R5, RZ, 0x3, R0 ;  /* 0x00000003ff057819 */ /* 0x000fc80000011600 */
[----:B------:R-:W-:Y:S02]  /*0090*/  SGXT.U32 R5, R5, 0x5 ;  /* 0x000000050505781a */ /* 0x000fe40000000000 */
[----:B------:R-:W-:Y:S02]  /*00a0*/  LOP3.LUT R2, R3, 0x1c, R14, 0xf8, !PT ;  /* 0x0000001c03027812 */ /* 0x000fe400078ef80e */
[C---:B------:R-:W-:Y:S02]  /*00b0*/  LOP3.LUT R7, R5.reuse, 0x20, RZ, 0xfc, !PT ;  /* 0x0000002005077812 */ /* 0x040fe400078efcff */
[----:B------:R-:W-:Y:S01]  /*00c0*/  ISETP.GE.AND P1, PT, R2, 0x200, PT ;  /* 0x000002000200780c */ /* 0x000fe20003f26270 */
[----:B------:R-:W-:Y:S01]  /*00d0*/  IMAD R17, R5, 0x200, R2 ;  /* 0x0000020005117824 */ /* 0x000fe200078e0202 */
[C---:B------:R-:W-:Y:S01]  /*00e0*/  LEA R19, R7.reuse, R2, 0x9 ;  /* 0x0000000207137211 */ /* 0x040fe200078e48ff */
[----:B------:R-:W-:Y:S01]  /*00f0*/  IMAD.MOV.U32 R2, RZ, RZ, 0x4 ;  /* 0x00000004ff027424 */ /* 0x000fe200078e00ff */
[----:B------:R-:W-:Y:S01]  /*0100*/  ISETP.LT.U32.AND P0, PT, R7, 0x31, !P1 ;  /* 0x000000310700780c */ /* 0x000fe20004f01070 */
[----:B------:R-:W-:Y:S01]  /*0110*/  CS2R R4, SRZ ;  /* 0x0000000000047805 */ /* 0x000fe2000001ff00 */
[----:B------:R-:W-:Y:S01]  /*0120*/  CS2R R6, SRZ ;  /* 0x0000000000067805 */ /* 0x000fe2000001ff00 */
[----:B------:R-:W-:-:S04]  /*0130*/  IMAD.WIDE R18, R19, R2, c[0x0][0x168] ;  /* 0x00005a0013127625 */ /* 0x000fc800078e0202 */
[----:B------:R-:W-:-:S05]  /*0140*/  IMAD.WIDE R16, R17, R2, c[0x0][0x168] ;  /* 0x00005a0011107625 */ /* 0x000fca00078e0202 */
[----:B------:R0:W2:Y:S04]  /*0150*/  @!P1 LDG.E.128 R4, [R16.64] ;  /* 0x0000000410049981 */ /* 0x0000a8000c1e1d00 */
[----:B------:R1:W3:Y:S01]  /*0160*/  @P0 LDG.E.128 R8, [R18.64] ;  /* 0x0000000412080981 */ /* 0x0002e2000c1e1d00 */
[----:B------:R-:W-:Y:S02]  /*0170*/  LOP3.LUT R14, R14, 0x1c, RZ, 0xc0, !PT ;  /* 0x0000001c0e0e7812 */ /* 0x000fe400078ec0ff */
[--C-:B------:R-:W-:Y:S02]  /*0180*/  LOP3.LUT R3, R3, 0x1f, R0.reuse, 0xf8, !PT ;  /* 0x0000001f03037812 */ /* 0x100fe400078ef800 */
[----:B0-----:R-:W-:-:S04]  /*0190*/  SHF.R.U32.HI R17, RZ, 0x5, R0 ;  /* 0x00000005ff117819 */ /* 0x001fc80000011600 */
[----:B------:R-:W-:Y:S02]  /*01a0*/  SGXT.U32 R17, R17, 0x3 ;  /* 0x000000031111781a */ /* 0x000fe40000000000 */
[----:B-1----:R-:W-:-:S05]  /*01b0*/  SHF.L.U32 R18, R14, 0x5, RZ ;  /* 0x000000050e127819 */ /* 0x002fca00000006ff */
[----:B------:R-:W-:Y:S01]  /*01c0*/  IMAD R14, R14, -0x1c, R18 ;  /* 0xffffffe40e0e7824 */ /* 0x000fe200078e0212 */
[----:B--2---:R-:W-:Y:S02]  /*01d0*/  FSEL R4, R4, RZ, !P1 ;  /* 0x000000ff04047208 */ /* 0x004fe40004800000 */
[----:B------:R-:W-:Y:S02]  /*01e0*/  FSEL R5, R5, RZ, !P1 ;  /* 0x000000ff05057208 */ /* 0x000fe40004800000 */
[----:B---3--:R-:W-:Y:S02]  /*01f0*/  FSEL R13, R8, RZ, P0 ;  /* 0x000000ff080d7208 */ /* 0x008fe40000000000 */
[----:B------:R-:W-:Y:S02]  /*0200*/  FSEL R8, R9, RZ, P0 ;  /* 0x000000ff09087208 */ /* 0x000fe40000000000 */
[----:B------:R-:W-:Y:S01]  /*0210*/  FSEL R9, R10, RZ, P0 ;  /* 0x000000ff0a097208 */ /* 0x000fe20000000000 */
[----:B------:R-:W-:Y:S01]  /*0220*/  FADD R4, R4, R13 ;  /* 0x0000000d04047221 */ /* 0x000fe20000000000 */
[----:B------:R-:W-:Y:S01]  /*0230*/  FSEL R6, R6, RZ, !P1 ;  /* 0x000000ff06067208 */ /* 0x000fe20004800000 */
[----:B------:R-:W-:Y:S01]  /*0240*/  FADD R5, R5, R8 ;  /* 0x0000000805057221 */ /* 0x000fe20000000000 */
[----:B------:R-:W-:-:S02]  /*0250*/  FSEL R7, R7, RZ, !P1 ;  /* 0x000000ff07077208 */ /* 0x000fc40004800000 */
[----:B------:R-:W-:Y:S01]  /*0260*/  FSEL R10, R11, RZ, P0 ;  /* 0x000000ff0b0a7208 */ /* 0x000fe20000000000 */
[----:B------:R-:W-:Y:S01]  /*0270*/  FADD R6, R6, R9 ;  /* 0x0000000906067221 */ /* 0x000fe20000000000 */
[----:B------:R-:W0:Y:S01]  /*0280*/  SHFL.BFLY PT, R8, R5, 0x10, 0x1f ;  /* 0x0e001f0005087f89 */ /* 0x000e2200000e0000 */
[C---:B------:R-:W-:Y:S02]  /*0290*/  LOP3.LUT P0, RZ, R0.reuse, 0x18, RZ, 0xc0, !PT ;  /* 0x0000001800ff7812 */ /* 0x040fe4000780c0ff */
[----:B------:R-:W-:Y:S01]  /*02a0*/  FADD R7, R7, R10 ;  /* 0x0000000a07077221 */ /* 0x000fe20000000000 */
[----:B------:R-:W1:Y:S01]  /*02b0*/  SHFL.BFLY PT, R9, R4, 0x10, 0x1f ;  /* 0x0e001f0004097f89 */ /* 0x000e6200000e0000 */
[----:B------:R-:W-:-:S03]  /*02c0*/  ISETP.GE.AND P1, PT, R0, 0x100, PT ;  /* 0x000001000000780c */ /* 0x000fc60003f26270 */
[----:B------:R-:W2:Y:S04]  /*02d0*/  SHFL.BFLY PT, R11, R6, 0x10, 0x1f ;  /* 0x0e001f00060b7f89 */ /* 0x000ea800000e0000 */
[----:B------:R-:W3:Y:S01]  /*02e0*/  SHFL.BFLY PT, R16, R7, 0x10, 0x1f ;  /* 0x0e001f0007107f89 */ /* 0x000ee200000e0000 */
[----:B0-----:R-:W-:Y:S01]  /*02f0*/  FADD R10, R5, R8 ;  /* 0x00000008050a7221 */ /* 0x001fe20000000000 */
[----:B------:R-:W-:Y:S01]  /*0300*/  IMAD.SHL.U32 R5, R17, 0x4, RZ ;  /* 0x0000000411057824 */ /* 0x000fe200078e00ff */
[----:B-1----:R-:W-:-:S04]  /*0310*/  FADD R9, R4, R9 ;  /* 0x0000000904097221 */ /* 0x002fc80000000000 */
[----:B------:R-:W-:Y:S01]  /*0320*/  LOP3.LUT R5, R18, R5, RZ, 0xfc, !PT ;  /* 0x0000000512057212 */ /* 0x000fe200078efcff */
[----:B--2---:R-:W-:Y:S01]  /*0330*/  FADD R13, R6, R11 ;  /* 0x0000000b060d7221 */ /* 0x004fe20000000000 */
[----:B------:R-:W0:Y:S01]  /*0340*/  SHFL.BFLY PT, R8, R9, 0x8, 0x1f ;  /* 0x0d001f0009087f89 */ /* 0x000e2200000e0000 */
[----:B---3--:R-:W-:-:S03]  /*0350*/  FADD R15, R7, R16 ;  /* 0x00000010070f7221 */ /* 0x008fc60000000000 */
[----:B------:R-:W1:Y:S04]  /*0360*/  SHFL.BFLY PT, R11, R10, 0x8, 0x1f ;  /* 0x0d001f000a0b7f89 */ /* 0x000e6800000e0000 */
[----:B------:R-:W2:Y:S04]  /*0370*/  SHFL.BFLY PT, R16, R13, 0x8, 0x1f ;  /* 0x0d001f000d107f89 */ /* 0x000ea800000e0000 */
[----:B------:R-:W3:Y:S01]  /*0380*/  SHFL.BFLY PT, R4, R15, 0x8, 0x1f ;  /* 0x0d001f000f047f89 */ /* 0x000ee200000e0000 */
[----:B0-----:R-:W-:Y:S01]  /*0390*/  FADD R6, R9, R8 ;  /* 0x0000000809067221 */ /* 0x001fe20000000000 */
[----:B-1----:R-:W-:-:S04]  /*03a0*/  FADD R10, R10, R11 ;  /* 0x0000000b0a0a7221 */ /* 0x002fc80000000000 */
[----:B------:R-:W-:Y:S01]  /*03b0*/  @!P0 STS [R5], R6 ;  /* 0x0000000605008388 */ /* 0x000fe20000000800 */
[----:B--2---:R-:W-:-:S03]  /*03c0*/  FADD R16, R13, R16 ;  /* 0x000000100d107221 */ /* 0x004fc60000000000 */
[----:B------:R-:W-:Y:S01]  /*03d0*/  @!P0 STS [R5+0x20], R10 ;  /* 0x0000200a05008388 */ /* 0x000fe20000000800 */
[----:B---3--:R-:W-:-:S03]  /*03e0*/  FADD R20, R15, R4 ;  /* 0x000000040f147221 */ /* 0x008fc60000000000 */
[----:B------:R-:W-:Y:S04]  /*03f0*/  @!P0 STS [R5+0x40], R16 ;  /* 0x0000401005008388 */ /* 0x000fe80000000800 */
[----:B------:R-:W-:Y:S04]  /*0400*/  @!P0 STS [R5+0x60], R20 ;  /* 0x0000601405008388 */ /* 0x000fe80000000800 */
[----:B------:R-:W-:Y:S01]  /*0410*/  BAR.SYNC.DEFER_BLOCKING 0x0 ;  /* 0x0000000000007b1d */ /* 0x000fe20000010000 */
[----:B------:R-:W-:-:S04]  /*0420*/  LOP3.LUT P0, RZ, R0, 0x7, RZ, 0xc0, !PT ;  /* 0x0000000700ff7812 */ /* 0x000fc8000780c0ff */
[----:B------:R-:W-:Y:S01]  /*0430*/  ISETP.LT.AND P0, PT, R0, 0x100, !P0 ;  /* 0x000001000000780c */ /* 0x000fe20004701270 */
[----:B------:R-:W0:Y:S04]  /*0440*/  @!P1 LDS R12, [R0.X4] ;  /* 0x00000000000c9984 */ /* 0x000e280000004800 */
[----:B0-----:R-:W0:Y:S02]  /*0450*/  SHFL.BFLY PT, R7, R12, 0x4, 0x1f ;  /* 0x0c801f000c077f89 */ /* 0x001e2400000e0000 */
[----:B0-----:R-:W-:-:S05]  /*0460*/  FADD R7, R12, R7 ;  /* 0x000000070c077221 */ /* 0x001fca0000000000 */
[----:B------:R-:W0:Y:S02]  /*0470*/  SHFL.BFLY PT, R4, R7, 0x2, 0x1f ;  /* 0x0c401f0007047f89 */ /* 0x000e2400000e0000 */
[----:B0-----:R-:W-:-:S05]  /*0480*/  FADD R8, R7, R4 ;  /* 0x0000000407087221 */ /* 0x001fca0000000000 */
[----:B------:R-:W0:Y:S02]  /*0490*/  SHFL.BFLY PT, R9, R8, 0x1, 0x1f ;  /* 0x0c201f0008097f89 */ /* 0x000e2400000e0000 */
[----:B0-----:R-:W-:Y:S01]  /*04a0*/  FADD R9, R8, R9 ;  /* 0x0000000908097221 */ /* 0x001fe20000000000 */
[----:B------:R-:W-:-:S04]  /*04b0*/  LOP3.LUT R8, R0, 0x1f, RZ, 0xc0, !PT ;  /* 0x0000001f00087812 */ /* 0x000fc800078ec0ff */
[----:B------:R-:W-:Y:S04]  /*04c0*/  @P0 STS [R0.X4], R9 ;  /* 0x0000000900000388 */ /* 0x000fe80000004800 */
[----:B------:R-:W-:Y:S01]  /*04d0*/  BAR.SYNC.DEFER_BLOCKING 0x0 ;  /* 0x0000000000007b1d */ /* 0x000fe20000010000 */
[C---:B------:R-:W-:Y:S01]  /*04e0*/  ISETP.GE.AND P0, PT, R3.reuse, 0x200, PT ;  /* 0x000002000300780c */ /* 0x040fe20003f06270 */
[----:B------:R-:W-:-:S03]  /*04f0*/  IMAD.WIDE R2, R3, R2, c[0x0][0x160] ;  /* 0x0000580003027625 */ /* 0x000fc600078e0202 */
[----:B------:R-:W-:Y:S01]  /*0500*/  ISETP.EQ.AND P0, PT, R17, RZ, !P0 ;  /* 0x000000ff1100720c */ /* 0x000fe20004702270 */
[----:B------:R-:W-:Y:S04]  /*0510*/  LDS R4, [R18] ;  /* 0x0000000012047984 */ /* 0x000fe80000000800 */
[----:B------:R-:W-:Y:S04]  /*0520*/  LDS R5, [R18+0x20] ;  /* 0x0000200012057984 */ /* 0x000fe80000000800 */
[----:B------:R-:W-:Y:S04]  /*0530*/  LDS R6, [R18+0x40] ;  /* 0x0000400012067984 */ /* 0x000fe80000000800 */
[----:B------:R-:W0:Y:S04]  /*0540*/  LDS R7, [R18+0x60] ;  /* 0x0000600012077984 */ /* 0x000e280000000800 */
[----:B------:R-:W-:Y:S06]  /*0550*/  BAR.SYNC.DEFER_BLOCKING 0x0 ;  /* 0x0000000000007b1d */ /* 0x000fec0000010000 */
[----:B0-----:R0:W-:Y:S04]  /*0560*/  STS.128 [R14], R4 ;  /* 0x000000040e007388 */ /* 0x0011e80000000c00 */
[----:B------:R-:W-:Y:S06]  /*0570*/  BAR.SYNC.DEFER_BLOCKING 0x0 ;  /* 0x0000000000007b1d */ /* 0x000fec0000010000 */
[----:B------:R-:W1:Y:S04]  /*0580*/  LDS R8, [R8.X4] ;  /* 0x0000000008087984 */ /* 0x000e680000004800 */
[----:B------:R-:W-:Y:S06]  /*0590*/  BAR.SYNC.DEFER_BLOCKING 0x0 ;  /* 0x0000000000007b1d */ /* 0x000fec0000010000 */
[----:B------:R-:W-:Y:S05]  /*05a0*/  @!P0 EXIT ;  /* 0x000000000000894d */ /* 0x000fea0003800000 */
[----:B01----:R-:W-:-:S05]  /*05b0*/  FMUL R5, R8, 0.02040816284716129303 ;  /* 0x3ca72f0508057820 */ /* 0x003fca0000400000 */
[----:B------:R-:W-:Y:S01]  /*05c0*/  STG.E [R2.64], R5 ;  /* 0x0000000502007986 */ /* 0x000fe2000c101904 */
[----:B------:R-:W-:Y:S05]  /*05d0*/  EXIT ;  /* 0x000000000000794d */ /* 0x000fea0003800000 */
.L_x_0:
[----:B------:R-:W-:-:S00]  /*05e0*/  BRA `(.L_x_0) ;  /* 0xfffffff000007947 */ /* 0x000fc0000383ffff */
[----:B------:R-:W-:-:S00]  /*05f0*/  NOP ;  /* 0x0000000000007918 */ /* 0x000fc00000000000 */
        /* <DEDUP_REMOVED lines=8> */
.L_x_1:


//--------------------- .nv.shared.triton_        --------------------------
	.section	.nv.shared.triton_,"aw",@nobits
	.sectionflags	@""
	.align	16
